//
// Generated by NVIDIA NVVM Compiler
//
// Compiler Build ID: CL-36424714
// Cuda compilation tools, release 13.0, V13.0.88
// Based on NVVM 20.0.0
//

.version 9.0
.target sm_100
.address_size 64

	// .globl	_Z6matmuliPiS_S_
// _ZZ6matmuliPiS_S_E6a_work has been demoted
// _ZZ6matmuliPiS_S_E6b_work has been demoted

.visible .entry _Z6matmuliPiS_S_(
	.param .u32 _Z6matmuliPiS_S__param_0,
	.param .u64 .ptr .align 1 _Z6matmuliPiS_S__param_1,
	.param .u64 .ptr .align 1 _Z6matmuliPiS_S__param_2,
	.param .u64 .ptr .align 1 _Z6matmuliPiS_S__param_3
)
{
	.reg .pred 	%p<3>;
	.reg .b32 	%r<143>;
	.reg .b64 	%rd<13>;
	// demoted variable
	.shared .align 4 .b8 _ZZ6matmuliPiS_S_E6a_work[4096];
	// demoted variable
	.shared .align 4 .b8 _ZZ6matmuliPiS_S_E6b_work[4096];
	ld.param.u32 	%r22, [_Z6matmuliPiS_S__param_0];
	ld.param.u64 	%rd3, [_Z6matmuliPiS_S__param_1];
	ld.param.u64 	%rd4, [_Z6matmuliPiS_S__param_2];
	ld.param.u64 	%rd5, [_Z6matmuliPiS_S__param_3];
	mov.u32 	%r1, %tid.x;
	mov.u32 	%r2, %tid.y;
	mov.u32 	%r24, %ctaid.x;
	mov.u32 	%r25, %ntid.x;
	mad.lo.s32 	%r3, %r24, %r25, %r1;
	mov.u32 	%r26, %ctaid.y;
	mov.u32 	%r27, %ntid.y;
	mad.lo.s32 	%r4, %r26, %r27, %r2;
	setp.lt.s32 	%p1, %r22, 32;
	mov.b32 	%r142, 0;
	@%p1 bra 	$L__BB0_3;
	shl.b32 	%r29, %r2, 5;
	add.s32 	%r30, %r29, %r1;
	shl.b32 	%r31, %r30, 2;
	mov.u32 	%r32, _ZZ6matmuliPiS_S_E6a_work;
	add.s32 	%r5, %r32, %r31;
	mov.u32 	%r33, _ZZ6matmuliPiS_S_E6b_work;
	add.s32 	%r6, %r33, %r31;
	shl.b32 	%r34, %r2, 7;
	add.s32 	%r7, %r32, %r34;
	shl.b32 	%r35, %r1, 2;
	add.s32 	%r8, %r33, %r35;
	shr.s32 	%r36, %r22, 31;
	shr.u32 	%r37, %r36, 27;
	add.s32 	%r38, %r22, %r37;
	shr.s32 	%r39, %r38, 5;
	neg.s32 	%r140, %r39;
	mad.lo.s32 	%r139, %r4, %r22, %r1;
	mad.lo.s32 	%r138, %r2, %r22, %r3;
	shl.b32 	%r12, %r22, 5;
	cvta.to.global.u64 	%rd1, %rd3;
	cvta.to.global.u64 	%rd2, %rd4;
	mov.b32 	%r142, 0;
$L__BB0_2:
	mul.wide.s32 	%rd6, %r139, 4;
	add.s64 	%rd7, %rd1, %rd6;
	mul.wide.s32 	%rd8, %r138, 4;
	add.s64 	%rd9, %rd2, %rd8;
	ld.global.u32 	%r40, [%rd7];
	st.shared.u32 	[%r5], %r40;
	ld.global.u32 	%r41, [%rd9];
	st.shared.u32 	[%r6], %r41;
	bar.sync 	0;
	ld.shared.u32 	%r42, [%r7];
	ld.shared.u32 	%r43, [%r8];
	mad.lo.s32 	%r44, %r43, %r42, %r142;
	ld.shared.u32 	%r45, [%r7+4];
	ld.shared.u32 	%r46, [%r8+128];
	mad.lo.s32 	%r47, %r46, %r45, %r44;
	ld.shared.u32 	%r48, [%r7+8];
	ld.shared.u32 	%r49, [%r8+256];
	mad.lo.s32 	%r50, %r49, %r48, %r47;
	ld.shared.u32 	%r51, [%r7+12];
	ld.shared.u32 	%r52, [%r8+384];
	mad.lo.s32 	%r53, %r52, %r51, %r50;
	ld.shared.u32 	%r54, [%r7+16];
	ld.shared.u32 	%r55, [%r8+512];
	mad.lo.s32 	%r56, %r55, %r54, %r53;
	ld.shared.u32 	%r57, [%r7+20];
	ld.shared.u32 	%r58, [%r8+640];
	mad.lo.s32 	%r59, %r58, %r57, %r56;
	ld.shared.u32 	%r60, [%r7+24];
	ld.shared.u32 	%r61, [%r8+768];
	mad.lo.s32 	%r62, %r61, %r60, %r59;
	ld.shared.u32 	%r63, [%r7+28];
	ld.shared.u32 	%r64, [%r8+896];
	mad.lo.s32 	%r65, %r64, %r63, %r62;
	ld.shared.u32 	%r66, [%r7+32];
	ld.shared.u32 	%r67, [%r8+1024];
	mad.lo.s32 	%r68, %r67, %r66, %r65;
	ld.shared.u32 	%r69, [%r7+36];
	ld.shared.u32 	%r70, [%r8+1152];
	mad.lo.s32 	%r71, %r70, %r69, %r68;
	ld.shared.u32 	%r72, [%r7+40];
	ld.shared.u32 	%r73, [%r8+1280];
	mad.lo.s32 	%r74, %r73, %r72, %r71;
	ld.shared.u32 	%r75, [%r7+44];
	ld.shared.u32 	%r76, [%r8+1408];
	mad.lo.s32 	%r77, %r76, %r75, %r74;
	ld.shared.u32 	%r78, [%r7+48];
	ld.shared.u32 	%r79, [%r8+1536];
	mad.lo.s32 	%r80, %r79, %r78, %r77;
	ld.shared.u32 	%r81, [%r7+52];
	ld.shared.u32 	%r82, [%r8+1664];
	mad.lo.s32 	%r83, %r82, %r81, %r80;
	ld.shared.u32 	%r84, [%r7+56];
	ld.shared.u32 	%r85, [%r8+1792];
	mad.lo.s32 	%r86, %r85, %r84, %r83;
	ld.shared.u32 	%r87, [%r7+60];
	ld.shared.u32 	%r88, [%r8+1920];
	mad.lo.s32 	%r89, %r88, %r87, %r86;
	ld.shared.u32 	%r90, [%r7+64];
	ld.shared.u32 	%r91, [%r8+2048];
	mad.lo.s32 	%r92, %r91, %r90, %r89;
	ld.shared.u32 	%r93, [%r7+68];
	ld.shared.u32 	%r94, [%r8+2176];
	mad.lo.s32 	%r95, %r94, %r93, %r92;
	ld.shared.u32 	%r96, [%r7+72];
	ld.shared.u32 	%r97, [%r8+2304];
	mad.lo.s32 	%r98, %r97, %r96, %r95;
	ld.shared.u32 	%r99, [%r7+76];
	ld.shared.u32 	%r100, [%r8+2432];
	mad.lo.s32 	%r101, %r100, %r99, %r98;
	ld.shared.u32 	%r102, [%r7+80];
	ld.shared.u32 	%r103, [%r8+2560];
	mad.lo.s32 	%r104, %r103, %r102, %r101;
	ld.shared.u32 	%r105, [%r7+84];
	ld.shared.u32 	%r106, [%r8+2688];
	mad.lo.s32 	%r107, %r106, %r105, %r104;
	ld.shared.u32 	%r108, [%r7+88];
	ld.shared.u32 	%r109, [%r8+2816];
	mad.lo.s32 	%r110, %r109, %r108, %r107;
	ld.shared.u32 	%r111, [%r7+92];
	ld.shared.u32 	%r112, [%r8+2944];
	mad.lo.s32 	%r113, %r112, %r111, %r110;
	ld.shared.u32 	%r114, [%r7+96];
	ld.shared.u32 	%r115, [%r8+3072];
	mad.lo.s32 	%r116, %r115, %r114, %r113;
	ld.shared.u32 	%r117, [%r7+100];
	ld.shared.u32 	%r118, [%r8+3200];
	mad.lo.s32 	%r119, %r118, %r117, %r116;
	ld.shared.u32 	%r120, [%r7+104];
	ld.shared.u32 	%r121, [%r8+3328];
	mad.lo.s32 	%r122, %r121, %r120, %r119;
	ld.shared.u32 	%r123, [%r7+108];
	ld.shared.u32 	%r124, [%r8+3456];
	mad.lo.s32 	%r125, %r124, %r123, %r122;
	ld.shared.u32 	%r126, [%r7+112];
	ld.shared.u32 	%r127, [%r8+3584];
	mad.lo.s32 	%r128, %r127, %r126, %r125;
	ld.shared.u32 	%r129, [%r7+116];
	ld.shared.u32 	%r130, [%r8+3712];
	mad.lo.s32 	%r131, %r130, %r129, %r128;
	ld.shared.u32 	%r132, [%r7+120];
	ld.shared.u32 	%r133, [%r8+3840];
	mad.lo.s32 	%r134, %r133, %r132, %r131;
	ld.shared.u32 	%r135, [%r7+124];
	ld.shared.u32 	%r136, [%r8+3968];
	mad.lo.s32 	%r142, %r136, %r135, %r134;
	bar.sync 	0;
	add.s32 	%r140, %r140, 1;
	setp.ne.s32 	%p2, %r140, 0;
	add.s32 	%r139, %r139, 32;
	add.s32 	%r138, %r138, %r12;
	@%p2 bra 	$L__BB0_2;
$L__BB0_3:
	cvta.to.global.u64 	%rd10, %rd5;
	mad.lo.s32 	%r137, %r4, %r22, %r3;
	mul.wide.s32 	%rd11, %r137, 4;
	add.s64 	%rd12, %rd10, %rd11;
	st.global.u32 	[%rd12], %r142;
	ret;

}


// ===== COMPILED SASS (sm_100) =====

	.target	sm_100

	.elftype	@"ET_EXEC"


//--------------------- .note.nv.tkinfo           --------------------------
	.section	.note.nv.tkinfo,"",@"SHT_NOTE"
	.sectionflags	@"SHF_NOTE_NV_TKINFO"
	.tkinfo
        /*0018*/ 	.word	0x00000002
        /*0030*/ 	.string	""
        /*0030*/ 	.string	"ptxas"
        /*0030*/ 	.string	"Cuda compilation tools, release 13.0, V13.0.88"
        /*0030*/ 	.string	"Build cuda_13.0.r13.0/compiler.36424714_0"
        /*0030*/ 	.string	"-arch sm_100 -m 64 "



//--------------------- .note.nv.cuinfo           --------------------------
	.section	.note.nv.cuinfo,"",@"SHT_NOTE"
	.sectionflags	@"SHF_NOTE_NV_CUINFO"
        /*0018*/ 	.short	0x0002
        /*001a*/ 	.short	0x0064
        /*001c*/ 	.short	0x0082
	.zero		2


//--------------------- .nv.info                  --------------------------
	.section	.nv.info,"",@"SHT_CUDA_INFO"
	.align	4


	//----- nvinfo : EIATTR_REGCOUNT
	.align		4
        /*0000*/ 	.byte	0x04, 0x2f
        /*0002*/ 	.short	(.L_1 - .L_0)
	.align		4
.L_0:
        /*0004*/ 	.word	index@(_Z6matmuliPiS_S_)
        /*0008*/ 	.word	0x0000001f


	//----- nvinfo : EIATTR_FRAME_SIZE
	.align		4
.L_1:
        /*000c*/ 	.byte	0x04, 0x11
        /*000e*/ 	.short	(.L_3 - .L_2)
	.align		4
.L_2:
        /*0010*/ 	.word	index@(_Z6matmuliPiS_S_)
        /*0014*/ 	.word	0x00000000


	//----- nvinfo : EIATTR_MIN_STACK_SIZE
	.align		4
.L_3:
        /*0018*/ 	.byte	0x04, 0x12
        /*001a*/ 	.short	(.L_5 - .L_4)
	.align		4
.L_4:
        /*001c*/ 	.word	index@(_Z6matmuliPiS_S_)
        /*0020*/ 	.word	0x00000000
.L_5:


//--------------------- .nv.compat                --------------------------
	.section	.nv.compat,"",@"SHT_CUDA_COMPAT_INFO"
	.align	4
        /*0000*/ 	.byte	0x02, 0x09, 0x00, 0x00, 0x02, 0x02, 0x01, 0x00, 0x02, 0x05, 0x05, 0x00, 0x03, 0x07, 0x01, 0x01
        /*0010*/ 	.byte	0x02, 0x03, 0x00, 0x00, 0x02, 0x06, 0x01, 0x00, 0x04, 0x0b, 0x08, 0x00, 0x09, 0x00, 0x00, 0x00
        /*0020*/ 	.byte	0x00, 0x00, 0x00, 0x00


//--------------------- .nv.info._Z6matmuliPiS_S_ --------------------------
	.section	.nv.info._Z6matmuliPiS_S_,"",@"SHT_CUDA_INFO"
	.sectionflags	@""
	.align	4


	//----- nvinfo : EIATTR_CUDA_API_VERSION
	.align		4
        /*0000*/ 	.byte	0x04, 0x37
        /*0002*/ 	.short	(.L_7 - .L_6)
.L_6:
        /*0004*/ 	.word	0x00000082


	//----- nvinfo : EIATTR_KPARAM_INFO
	.align		4
.L_7:
        /*0008*/ 	.byte	0x04, 0x17
        /*000a*/ 	.short	(.L_9 - .L_8)
.L_8:
        /*000c*/ 	.word	0x00000000
        /*0010*/ 	.short	0x0003
        /*0012*/ 	.short	0x0018
        /*0014*/ 	.byte	0x00, 0xf5, 0x21, 0x00


	//----- nvinfo : EIATTR_KPARAM_INFO
	.align		4
.L_9:
        /*0018*/ 	.byte	0x04, 0x17
        /*001a*/ 	.short	(.L_11 - .L_10)
.L_10:
        /*001c*/ 	.word	0x00000000
        /*0020*/ 	.short	0x0002
        /*0022*/ 	.short	0x0010
        /*0024*/ 	.byte	0x00, 0xf5, 0x21, 0x00


	//----- nvinfo : EIATTR_KPARAM_INFO
	.align		4
.L_11:
        /*0028*/ 	.byte	0x04, 0x17
        /*002a*/ 	.short	(.L_13 - .L_12)
.L_12:
        /*002c*/ 	.word	0x00000000
        /*0030*/ 	.short	0x0001
        /*0032*/ 	.short	0x0008
        /*0034*/ 	.byte	0x00, 0xf5, 0x21, 0x00


	//----- nvinfo : EIATTR_KPARAM_INFO
	.align		4
.L_13:
        /*0038*/ 	.byte	0x04, 0x17
        /*003a*/ 	.short	(.L_15 - .L_14)
.L_14:
        /*003c*/ 	.word	0x00000000
        /*0040*/ 	.short	0x0000
        /*0042*/ 	.short	0x0000
        /*0044*/ 	.byte	0x00, 0xf0, 0x11, 0x00


	//----- nvinfo : EIATTR_SPARSE_MMA_MASK
	.align		4
.L_15:
        /*0048*/ 	.byte	0x03, 0x50
        /*004a*/ 	.short	0x0000


	//----- nvinfo : EIATTR_MAXREG_COUNT
	.align		4
        /*004c*/ 	.byte	0x03, 0x1b
        /*004e*/ 	.short	0x00ff


	//----- nvinfo : EIATTR_NUM_BARRIERS
	.align		4
        /*0050*/ 	.byte	0x02, 0x4c
        /*0052*/ 	.byte	0x01
	.zero		1


	//----- nvinfo : EIATTR_MERCURY_ISA_VERSION
	.align		4
        /*0054*/ 	.byte	0x03, 0x5f
        /*0056*/ 	.short	0x0101


	//----- nvinfo : EIATTR_VRC_CTA_INIT_COUNT
	.align		4
        /*0058*/ 	.byte	0x02, 0x4a
	.zero		1
	.zero		1


	//----- nvinfo : EIATTR_EXIT_INSTR_OFFSETS
	.align		4
        /*005c*/ 	.byte	0x04, 0x1c
        /*005e*/ 	.short	(.L_17 - .L_16)


	//   ....[0]....
.L_16:
        /*0060*/ 	.word	0x000007a0


	//----- nvinfo : EIATTR_CBANK_PARAM_SIZE
	.align		4
.L_17:
        /*0064*/ 	.byte	0x03, 0x19
        /*0066*/ 	.short	0x0020


	//----- nvinfo : EIATTR_PARAM_CBANK
	.align		4
        /*0068*/ 	.byte	0x04, 0x0a
        /*006a*/ 	.short	(.L_19 - .L_18)
	.align		4
.L_18:
        /*006c*/ 	.word	index@(.nv.constant0._Z6matmuliPiS_S_)
        /*0070*/ 	.short	0x0380
        /*0072*/ 	.short	0x0020


	//----- nvinfo : EIATTR_SW_WAR
	.align		4
.L_19:
        /*0074*/ 	.byte	0x04, 0x36
        /*0076*/ 	.short	(.L_21 - .L_20)
.L_20:
        /*0078*/ 	.word	0x00000008
.L_21:


//--------------------- .nv.callgraph             --------------------------
	.section	.nv.callgraph,"",@"SHT_CUDA_CALLGRAPH"
	.align	4
	.sectionentsize	8
	.align		4
        /*0000*/ 	.word	0x00000000
	.align		4
        /*0004*/ 	.word	0xffffffff
	.align		4
        /*0008*/ 	.word	0x00000000
	.align		4
        /*000c*/ 	.word	0xfffffffe
	.align		4
        /*0010*/ 	.word	0x00000000
	.align		4
        /*0014*/ 	.word	0xfffffffd
	.align		4
        /*0018*/ 	.word	0x00000000
	.align		4
        /*001c*/ 	.word	0xfffffffc


//--------------------- .text._Z6matmuliPiS_S_    --------------------------
	.section	.text._Z6matmuliPiS_S_,"ax",@progbits
	.align	128
        .global         _Z6matmuliPiS_S_
        .type           _Z6matmuliPiS_S_,@function
        .size           _Z6matmuliPiS_S_,(.L_x_3 - _Z6matmuliPiS_S_)
        .other          _Z6matmuliPiS_S_,@"STO_CUDA_ENTRY STV_DEFAULT"
_Z6matmuliPiS_S_:
.text._Z6matmuliPiS_S_:
[----:B------:R-:W-:Y:S01]  /*0000*/  LDC R1, c[0x0][0x37c] ;  /* 0x0000df00ff017b82 */ /* 0x000fe20000000800 */
[----:B------:R-:W0:Y:S07]  /*0010*/  S2R R4, SR_TID.X ;  /* 0x0000000000047919 */ /* 0x000e2e0000002100 */
[----:B------:R-:W1:Y:S01]  /*0020*/  LDC R0, c[0x0][0x380] ;  /* 0x0000e000ff007b82 */ /* 0x000e620000000800 */
[----:B------:R-:W2:Y:S01]  /*0030*/  LDCU.64 UR8, c[0x0][0x358] ;  /* 0x00006b00ff0877ac */ /* 0x000ea20008000a00 */
[----:B------:R-:W-:Y:S01]  /*0040*/  HFMA2 R11, -RZ, RZ, 0, 0 ;  /* 0x00000000ff0b7431 */ /* 0x000fe200000001ff */
[----:B------:R-:W3:Y:S05]  /*0050*/  S2R R9, SR_TID.Y ;  /* 0x0000000000097919 */ /* 0x000eea0000002200 */
[----:B------:R-:W0:Y:S08]  /*0060*/  LDC R5, c[0x0][0x360] ;  /* 0x0000d800ff057b82 */ /* 0x000e300000000800 */
[----:B------:R-:W0:Y:S08]  /*0070*/  S2UR UR4, SR_CTAID.X ;  /* 0x00000000000479c3 */ /* 0x000e300000002500 */
[----:B------:R-:W3:Y:S01]  /*0080*/  S2UR UR5, SR_CTAID.Y ;  /* 0x00000000000579c3 */ /* 0x000ee20000002600 */
[----:B-1----:R-:W-:-:S07]  /*0090*/  ISETP.GE.AND P0, PT, R0, 0x20, PT ;  /* 0x000000200000780c */ /* 0x002fce0003f06270 */
[----:B------:R-:W3:Y:S08]  /*00a0*/  LDC R2, c[0x0][0x364] ;  /* 0x0000d900ff027b82 */ /* 0x000ef00000000800 */
[----:B------:R-:W1:Y:S01]  /*00b0*/  LDC.64 R22, c[0x0][0x398] ;  /* 0x0000e600ff167b82 */ /* 0x000e620000000a00 */
[----:B0-----:R-:W-:Y:S02]  /*00c0*/  IMAD R5, R5, UR4, R4 ;  /* 0x0000000405057c24 */ /* 0x001fe4000f8e0204 */
[----:B---3--:R-:W-:-:S04]  /*00d0*/  IMAD R3, R2, UR5, R9 ;  /* 0x0000000502037c24 */ /* 0x008fc8000f8e0209 */
[----:B------:R-:W-:-:S04]  /*00e0*/  IMAD R7, R3, R0, R5 ;  /* 0x0000000003077224 */ /* 0x000fc800078e0205 */
[----:B-1----:R-:W-:Y:S01]  /*00f0*/  IMAD.WIDE R22, R7, 0x4, R22 ;  /* 0x0000000407167825 */ /* 0x002fe200078e0216 */
[----:B--2---:R-:W-:Y:S06]  /*0100*/  @!P0 BRA `(.L_x_0) ;  /* 0x0000000400a08947 */ /* 0x004fec0003800000 */
[----:B------:R-:W0:Y:S01]  /*0110*/  S2UR UR6, SR_CgaCtaId ;  /* 0x00000000000679c3 */ /* 0x000e220000008800 */
[----:B------:R-:W-:Y:S01]  /*0120*/  UMOV UR4, 0x400 ;  /* 0x0000040000047882 */ /* 0x000fe20000000000 */
[----:B------:R-:W-:Y:S01]  /*0130*/  SHF.R.S32.HI R7, RZ, 0x1f, R0 ;  /* 0x0000001fff077819 */ /* 0x000fe20000011400 */
[----:B------:R-:W-:Y:S01]  /*0140*/  UIADD3 UR5, UPT, UPT, UR4, 0x1000, URZ ;  /* 0x0000100004057890 */ /* 0x000fe2000fffe0ff */
[-C--:B------:R-:W-:Y:S01]  /*0150*/  IMAD R2, R3, R0.reuse, R4 ;  /* 0x0000000003027224 */ /* 0x080fe200078e0204 */
[----:B------:R-:W-:Y:S01]  /*0160*/  MOV R11, RZ ;  /* 0x000000ff000b7202 */ /* 0x000fe20000000f00 */
[-C--:B------:R-:W-:Y:S01]  /*0170*/  IMAD R5, R9, R0.reuse, R5 ;  /* 0x0000000009057224 */ /* 0x080fe200078e0205 */
[----:B------:R-:W-:Y:S01]  /*0180*/  LEA.HI R3, R7, R0, RZ, 0x5 ;  /* 0x0000000007037211 */ /* 0x000fe200078f28ff */
[----:B------:R-:W1:Y:S01]  /*0190*/  LDC.64 R20, c[0x0][0x388] ;  /* 0x0000e200ff147b82 */ /* 0x000e620000000a00 */
[----:B------:R-:W-:Y:S02]  /*01a0*/  LEA R7, R9, R4, 0x5 ;  /* 0x0000000409077211 */ /* 0x000fe400078e28ff */
[----:B------:R-:W-:-:S04]  /*01b0*/  SHF.R.S32.HI R3, RZ, 0x5, R3 ;  /* 0x00000005ff037819 */ /* 0x000fc80000011403 */
[----:B------:R-:W-:Y:S01]  /*01c0*/  IADD3 R3, PT, PT, -R3, RZ, RZ ;  /* 0x000000ff03037210 */ /* 0x000fe20007ffe1ff */
[----:B------:R-:W2:Y:S01]  /*01d0*/  LDC.64 R18, c[0x0][0x390] ;  /* 0x0000e400ff127b82 */ /* 0x000ea20000000a00 */
[----:B0-----:R-:W-:Y:S02]  /*01e0*/  ULEA UR4, UR6, UR4, 0x18 ;  /* 0x0000000406047291 */ /* 0x001fe4000f8ec0ff */
[----:B------:R-:W-:-:S04]  /*01f0*/  ULEA UR5, UR6, UR5, 0x18 ;  /* 0x0000000506057291 */ /* 0x000fc8000f8ec0ff */
[----:B------:R-:W-:Y:S02]  /*0200*/  LEA R16, R7, UR4, 0x2 ;  /* 0x0000000407107c11 */ /* 0x000fe4000f8e10ff */
[----:B------:R-:W-:Y:S02]  /*0210*/  LEA R6, R9, UR4, 0x7 ;  /* 0x0000000409067c11 */ /* 0x000fe4000f8e38ff */
[----:B------:R-:W-:Y:S02]  /*0220*/  LEA R7, R7, UR5, 0x2 ;  /* 0x0000000507077c11 */ /* 0x000fe4000f8e10ff */
[----:B------:R-:W-:-:S07]  /*0230*/  LEA R4, R4, UR5, 0x2 ;  /* 0x0000000504047c11 */ /* 0x000fce000f8e10ff */
.L_x_1:
[----:B-1----:R-:W-:-:S04]  /*0240*/  IMAD.WIDE R24, R2, 0x4, R20 ;  /* 0x0000000402187825 */ /* 0x002fc800078e0214 */
[----:B--2---:R-:W-:Y:S02]  /*0250*/  IMAD.WIDE R8, R5, 0x4, R18 ;  /* 0x0000000405087825 */ /* 0x004fe400078e0212 */
[----:B------:R-:W2:Y:S04]  /*0260*/  LDG.E R25, desc[UR8][R24.64] ;  /* 0x0000000818197981 */ /* 0x000ea8000c1e1900 */
[----:B------:R-:W3:Y:S01]  /*0270*/  LDG.E R26, desc[UR8][R8.64] ;  /* 0x00000008081a7981 */ /* 0x000ee2000c1e1900 */
[----:B------:R-:W-:Y:S02]  /*0280*/  IADD3 R3, PT, PT, R3, 0x1, RZ ;  /* 0x0000000103037810 */ /* 0x000fe40007ffe0ff */
[----:B------:R-:W-:Y:S02]  /*0290*/  IADD3 R2, PT, PT, R2, 0x20, RZ ;  /* 0x0000002002027810 */ /* 0x000fe40007ffe0ff */
[----:B------:R-:W-:-:S02]  /*02a0*/  ISETP.NE.AND P0, PT, R3, RZ, PT ;  /* 0x000000ff0300720c */ /* 0x000fc40003f05270 */
[----:B------:R-:W-:Y:S01]  /*02b0*/  LEA R5, R0, R5, 0x5 ;  /* 0x0000000500057211 */ /* 0x000fe200078e28ff */
[----:B--2---:R-:W-:Y:S04]  /*02c0*/  STS [R16], R25 ;  /* 0x0000001910007388 */ /* 0x004fe80000000800 */
[----:B---3--:R-:W-:Y:S01]  /*02d0*/  STS [R7], R26 ;  /* 0x0000001a07007388 */ /* 0x008fe20000000800 */
[----:B------:R-:W-:Y:S06]  /*02e0*/  BAR.SYNC.DEFER_BLOCKING 0x0 ;  /* 0x0000000000007b1d */ /* 0x000fec0000010000 */
[----:B------:R-:W-:Y:S04]  /*02f0*/  LDS R10, [R4] ;  /* 0x00000000040a7984 */ /* 0x000fe80000000800 */
[----:B------:R-:W0:Y:S04]  /*0300*/  LDS.128 R12, [R6] ;  /* 0x00000000060c7984 */ /* 0x000e280000000c00 */
[----:B------:R-:W1:Y:S04]  /*0310*/  LDS R27, [R4+0x80] ;  /* 0x00008000041b7984 */ /* 0x000e680000000800 */
[----:B------:R-:W2:Y:S04]  /*0320*/  LDS R17, [R4+0x100] ;  /* 0x0001000004117984 */ /* 0x000ea80000000800 */
[----:B------:R-:W3:Y:S04]  /*0330*/  LDS R28, [R4+0x180] ;  /* 0x00018000041c7984 */ /* 0x000ee80000000800 */
[----:B------:R-:W-:Y:S04]  /*0340*/  LDS R24, [R4+0x200] ;  /* 0x0002000004187984 */ /* 0x000fe80000000800 */
[----:B------:R-:W-:Y:S04]  /*0350*/  LDS R25, [R4+0x400] ;  /* 0x0004000004197984 */ /* 0x000fe80000000800 */
[----:B------:R-:W-:Y:S01]  /*0360*/  LDS R26, [R4+0xa00] ;  /* 0x000a0000041a7984 */ /* 0x000fe20000000800 */
[----:B0-----:R-:W-:-:S03]  /*0370*/  IMAD R10, R12, R10, R11 ;  /* 0x0000000a0c0a7224 */ /* 0x001fc600078e020b */
[----:B------:R-:W-:Y:S01]  /*0380*/  LDS R12, [R4+0x280] ;  /* 0x00028000040c7984 */ /* 0x000fe20000000800 */
[----:B-1----:R-:W-:-:S03]  /*0390*/  IMAD R13, R27, R13, R10 ;  /* 0x0000000d1b0d7224 */ /* 0x002fc600078e020a */
[----:B------:R-:W0:Y:S01]  /*03a0*/  LDS.128 R8, [R6+0x10] ;  /* 0x0000100006087984 */ /* 0x000e220000000c00 */
[----:B--2---:R-:W-:-:S03]  /*03b0*/  IMAD R14, R17, R14, R13 ;  /* 0x0000000e110e7224 */ /* 0x004fc600078e020d */
[----:B------:R-:W1:Y:S01]  /*03c0*/  LDS R17, [R4+0x300] ;  /* 0x0003000004117984 */ /* 0x000e620000000800 */
[----:B---3--:R-:W-:-:S04]  /*03d0*/  IMAD R15, R28, R15, R14 ;  /* 0x0000000f1c0f7224 */ /* 0x008fc800078e020e */
[----:B0-----:R-:W-:Y:S02]  /*03e0*/  IMAD R8, R8, R24, R15 ;  /* 0x0000001808087224 */ /* 0x001fe400078e020f */
[----:B------:R-:W0:Y:S02]  /*03f0*/  LDS R24, [R4+0x380] ;  /* 0x0003800004187984 */ /* 0x000e240000000800 */
[----:B------:R-:W-:Y:S02]  /*0400*/  IMAD R9, R12, R9, R8 ;  /* 0x000000090c097224 */ /* 0x000fe400078e0208 */
[----:B------:R-:W2:Y:S02]  /*0410*/  LDS.128 R12, [R6+0x20] ;  /* 0x00002000060c7984 */ /* 0x000ea40000000c00 */
[----:B-1----:R-:W-:Y:S02]  /*0420*/  IMAD R10, R17, R10, R9 ;  /* 0x0000000a110a7224 */ /* 0x002fe400078e0209 */
[----:B------:R-:W1:Y:S04]  /*0430*/  LDS R8, [R4+0x480] ;  /* 0x0004800004087984 */ /* 0x000e680000000800 */
[----:B------:R-:W3:Y:S01]  /*0440*/  LDS R17, [R4+0x500] ;  /* 0x0005000004117984 */ /* 0x000ee20000000800 */
[----:B0-----:R-:W-:-:S03]  /*0450*/  IMAD R11, R24, R11, R10 ;  /* 0x0000000b180b7224 */ /* 0x001fc600078e020a */
[----:B------:R-:W0:Y:S01]  /*0460*/  LDS R24, [R4+0x580] ;  /* 0x0005800004187984 */ /* 0x000e220000000800 */
[----:B--2---:R-:W-:-:S03]  /*0470*/  IMAD R11, R12, R25, R11 ;  /* 0x000000190c0b7224 */ /* 0x004fc600078e020b */
[----:B------:R-:W-:Y:S01]  /*0480*/  LDS R25, [R4+0x600] ;  /* 0x0006000004197984 */ /* 0x000fe20000000800 */
[----:B-1----:R-:W-:-:S03]  /*0490*/  IMAD R13, R8, R13, R11 ;  /* 0x0000000d080d7224 */ /* 0x002fc600078e020b */
[----:B------:R-:W1:Y:S01]  /*04a0*/  LDS.128 R8, [R6+0x30] ;  /* 0x0000300006087984 */ /* 0x000e620000000c00 */
[----:B---3--:R-:W-:-:S03]  /*04b0*/  IMAD R14, R17, R14, R13 ;  /* 0x0000000e110e7224 */ /* 0x008fc600078e020d */
[----:B------:R-:W2:Y:S04]  /*04c0*/  LDS R12, [R4+0x680] ;  /* 0x00068000040c7984 */ /* 0x000ea80000000800 */
[----:B------:R-:W3:Y:S01]  /*04d0*/  LDS R17, [R4+0x700] ;  /* 0x0007000004117984 */ /* 0x000ee20000000800 */
[----:B0-----:R-:W-:-:S03]  /*04e0*/  IMAD R15, R24, R15, R14 ;  /* 0x0000000f180f7224 */ /* 0x001fc600078e020e */
[----:B------:R-:W0:Y:S01]  /*04f0*/  LDS R24, [R4+0x780] ;  /* 0x0007800004187984 */ /* 0x000e220000000800 */
[----:B-1----:R-:W-:-:S03]  /*0500*/  IMAD R8, R8, R25, R15 ;  /* 0x0000001908087224 */ /* 0x002fc600078e020f */
[----:B------:R-:W-:Y:S01]  /*0510*/  LDS R25, [R4+0x800] ;  /* 0x0008000004197984 */ /* 0x000fe20000000800 */
[----:B--2---:R-:W-:-:S03]  /*0520*/  IMAD R9, R12, R9, R8 ;  /* 0x000000090c097224 */ /* 0x004fc600078e0208 */
        /* <DEDUP_REMOVED lines=12> */
[----:B------:R-:W-:Y:S01]  /*05f0*/  LDS R17, [R4+0xd00] ;  /* 0x000d000004117984 */ /* 0x000fe20000000800 */
[----:B0-----:R-:W-:-:S03]  /*0600*/  IMAD R15, R24, R15, R14 ;  /* 0x0000000f180f7224 */ /* 0x001fc600078e020e */
[----:B------:R-:W-:Y:S01]  /*0610*/  LDS R24, [R4+0xc80] ;  /* 0x000c800004187984 */ /* 0x000fe20000000800 */
[----:B-1----:R-:W-:-:S03]  /*0620*/  IMAD R15, R8, R26, R15 ;  /* 0x0000001a080f7224 */ /* 0x002fc600078e020f */
[----:B------:R-:W0:Y:S01]  /*0630*/  LDS R8, [R4+0xb80] ;  /* 0x000b800004087984 */ /* 0x000e220000000800 */
[----:B------:R-:W-:-:S03]  /*0640*/  IMAD R9, R12, R9, R15 ;  /* 0x000000090c097224 */ /* 0x000fc600078e020f */
[----:B------:R-:W-:Y:S01]  /*0650*/  LDS R26, [R4+0xc00] ;  /* 0x000c0000041a7984 */ /* 0x000fe20000000800 */
[----:B--2---:R-:W-:-:S03]  /*0660*/  IMAD R9, R25, R10, R9 ;  /* 0x0000000a19097224 */ /* 0x004fc600078e0209 */
[----:B------:R-:W1:Y:S04]  /*0670*/  LDS.128 R12, [R6+0x60] ;  /* 0x00006000060c7984 */ /* 0x000e680000000c00 */
[----:B------:R-:W-:Y:S01]  /*0680*/  LDS R25, [R4+0xe00] ;  /* 0x000e000004197984 */ /* 0x000fe20000000800 */
[----:B0-----:R-:W-:-:S04]  /*0690*/  IMAD R9, R8, R11, R9 ;  /* 0x0000000b08097224 */ /* 0x001fc800078e0209 */
[----:B-1----:R-:W-:Y:S02]  /*06a0*/  IMAD R9, R12, R26, R9 ;  /* 0x0000001a0c097224 */ /* 0x002fe400078e0209 */
[----:B------:R-:W0:Y:S02]  /*06b0*/  LDS R12, [R4+0xd80] ;  /* 0x000d8000040c7984 */ /* 0x000e240000000800 */
[----:B------:R-:W-:Y:S02]  /*06c0*/  IMAD R13, R24, R13, R9 ;  /* 0x0000000d180d7224 */ /* 0x000fe400078e0209 */
[----:B------:R-:W1:Y:S02]  /*06d0*/  LDS.128 R8, [R6+0x70] ;  /* 0x0000700006087984 */ /* 0x000e640000000c00 */
[----:B------:R-:W-:Y:S02]  /*06e0*/  IMAD R13, R17, R14, R13 ;  /* 0x0000000e110d7224 */ /* 0x000fe400078e020d */
[----:B------:R-:W2:Y:S04]  /*06f0*/  LDS R24, [R4+0xe80] ;  /* 0x000e800004187984 */ /* 0x000ea80000000800 */
[----:B------:R-:W3:Y:S04]  /*0700*/  LDS R14, [R4+0xf00] ;  /* 0x000f0000040e7984 */ /* 0x000ee80000000800 */
[----:B------:R-:W4:Y:S01]  /*0710*/  LDS R17, [R4+0xf80] ;  /* 0x000f800004117984 */ /* 0x000f220000000800 */
[----:B0-----:R-:W-:-:S04]  /*0720*/  IMAD R13, R12, R15, R13 ;  /* 0x0000000f0c0d7224 */ /* 0x001fc800078e020d */
[----:B-1----:R-:W-:-:S04]  /*0730*/  IMAD R8, R8, R25, R13 ;  /* 0x0000001908087224 */ /* 0x002fc800078e020d */
[----:B--2---:R-:W-:-:S04]  /*0740*/  IMAD R9, R24, R9, R8 ;  /* 0x0000000918097224 */ /* 0x004fc800078e0208 */
[----:B---3--:R-:W-:-:S04]  /*0750*/  IMAD R10, R14, R10, R9 ;  /* 0x0000000a0e0a7224 */ /* 0x008fc800078e0209 */
[----:B----4-:R-:W-:Y:S01]  /*0760*/  IMAD R11, R17, R11, R10 ;  /* 0x0000000b110b7224 */ /* 0x010fe200078e020a */
[----:B------:R-:W-:Y:S06]  /*0770*/  BAR.SYNC.DEFER_BLOCKING 0x0 ;  /* 0x0000000000007b1d */ /* 0x000fec0000010000 */
[----:B------:R-:W-:Y:S05]  /*0780*/  @P0 BRA `(.L_x_1) ;  /* 0xfffffff800ac0947 */ /* 0x000fea000383ffff */
.L_x_0:
[----:B------:R-:W-:Y:S01]  /*0790*/  STG.E desc[UR8][R22.64], R11 ;  /* 0x0000000b16007986 */ /* 0x000fe2000c101908 */
[----:B------:R-:W-:Y:S05]  /*07a0*/  EXIT ;  /* 0x000000000000794d */ /* 0x000fea0003800000 */
.L_x_2:
[----:B------:R-:W-:-:S00]  /*07b0*/  BRA `(.L_x_2) ;  /* 0xfffffffc00fc7947 */ /* 0x000fc0000383ffff */
[----:B------:R-:W-:-:S00]  /*07c0*/  NOP ;  /* 0x0000000000007918 */ /* 0x000fc00000000000 */
        /* <DEDUP_REMOVED lines=11> */
.L_x_3:


//--------------------- .nv.shared._Z6matmuliPiS_S_ --------------------------
	.section	.nv.shared._Z6matmuliPiS_S_,"aw",@nobits
	.sectionflags	@""
	.align	4
.nv.shared._Z6matmuliPiS_S_:
	.zero		9216


//--------------------- .nv.shared.reserved.0     --------------------------
	.section	.nv.shared.reserved.0,"aw",@nobits
	.weak		__nv_reservedSMEM_offset_0_alias
	.size		__nv_reservedSMEM_offset_0_alias, 0, 64
	.other		__nv_reservedSMEM_offset_0_alias,@"STO_CUDA_RESERVED_SHARED STV_DEFAULT"
__nv_reservedSMEM_offset_0_alias:
	.zero		0
	.zero		64


//--------------------- .nv.constant0._Z6matmuliPiS_S_ --------------------------
	.section	.nv.constant0._Z6matmuliPiS_S_,"a",@progbits
	.sectionflags	@""
	.align	4
.nv.constant0._Z6matmuliPiS_S_:
	.zero		928


//--------------------- SYMBOLS --------------------------

	.type		.nv.reservedSmem.offset0,@object
	.size		.nv.reservedSmem.offset0,0x4
	.type		.nv.reservedSmem.cap,@object
	.size		.nv.reservedSmem.cap,0x4
